	.headerflags	@"EF_CUDA_TEXMODE_UNIFIED EF_CUDA_64BIT_ADDRESS EF_CUDA_ACCELERATORS EF_CUDA_SM90 EF_CUDA_VIRTUAL_SM(EF_CUDA_SM90)"
	.elftype	@"ET_EXEC"


//--------------------- .nv.info                  --------------------------
	.section	.nv.info,"",@"SHT_CUDA_INFO"
	.align	4


	//----- nvinfo : EIATTR_REGCOUNT
	.align		4
        /*0000*/ 	.byte	0x04, 0x2f
        /*0002*/ 	.short	(.L_1 - .L_0)
	.align		4
.L_0:
        /*0004*/ 	.word	index@(triton_poi_fused_add_15)
        /*0008*/ 	.word	0x00000012


	//----- nvinfo : EIATTR_MIN_STACK_SIZE
	.align		4
.L_1:
        /*000c*/ 	.byte	0x04, 0x12
        /*000e*/ 	.short	(.L_3 - .L_2)
	.align		4
.L_2:
        /*0010*/ 	.word	index@(triton_poi_fused_add_15)
        /*0014*/ 	.word	0x00000000


	//----- nvinfo : EIATTR_FRAME_SIZE
	.align		4
.L_3:
        /*0018*/ 	.byte	0x04, 0x11
        /*001a*/ 	.short	(.L_5 - .L_4)
	.align		4
.L_4:
        /*001c*/ 	.word	index@(triton_poi_fused_add_15)
        /*0020*/ 	.word	0x00000000


	//----- nvinfo : EIATTR_MIN_STACK_SIZE
	.align		4
.L_5:
        /*0024*/ 	.byte	0x04, 0x12
        /*0026*/ 	.short	(.L_7 - .L_6)
	.align		4
.L_6:
        /*0028*/ 	.word	index@(triton_poi_fused_add_15)
        /*002c*/ 	.word	0x00000000
.L_7:


//--------------------- .nv.info.triton_poi_fused_add_15 --------------------------
	.section	.nv.info.triton_poi_fused_add_15,"",@"SHT_CUDA_INFO"
	.sectionflags	@""
	.align	4


	//----- nvinfo : EIATTR_CUDA_API_VERSION
	.align		4
        /*0000*/ 	.byte	0x04, 0x37
        /*0002*/ 	.short	(.L_9 - .L_8)
.L_8:
        /*0004*/ 	.word	0x0000007c


	//----- nvinfo : EIATTR_KPARAM_INFO
	.align		4
.L_9:
        /*0008*/ 	.byte	0x04, 0x17
        /*000a*/ 	.short	(.L_11 - .L_10)
.L_10:
        /*000c*/ 	.word	0x00000000
        /*0010*/ 	.short	0x0003
        /*0012*/ 	.short	0x0018
        /*0014*/ 	.byte	0x00, 0xf0, 0x11, 0x00


	//----- nvinfo : EIATTR_KPARAM_INFO
	.align		4
.L_11:
        /*0018*/ 	.byte	0x04, 0x17
        /*001a*/ 	.short	(.L_13 - .L_12)
.L_12:
        /*001c*/ 	.word	0x00000000
        /*0020*/ 	.short	0x0002
        /*0022*/ 	.short	0x0010
        /*0024*/ 	.byte	0x00, 0xf4, 0x21, 0x00


	//----- nvinfo : EIATTR_KPARAM_INFO
	.align		4
.L_13:
        /*0028*/ 	.byte	0x04, 0x17
        /*002a*/ 	.short	(.L_15 - .L_14)
.L_14:
        /*002c*/ 	.word	0x00000000
        /*0030*/ 	.short	0x0001
        /*0032*/ 	.short	0x0008
        /*0034*/ 	.byte	0x00, 0xf4, 0x21, 0x00


	//----- nvinfo : EIATTR_KPARAM_INFO
	.align		4
.L_15:
        /*0038*/ 	.byte	0x04, 0x17
        /*003a*/ 	.short	(.L_17 - .L_16)
.L_16:
        /*003c*/ 	.word	0x00000000
        /*0040*/ 	.short	0x0000
        /*0042*/ 	.short	0x0000
        /*0044*/ 	.byte	0x00, 0xf4, 0x21, 0x00


	//----- nvinfo : EIATTR_SPARSE_MMA_MASK
	.align		4
.L_17:
        /*0048*/ 	.byte	0x03, 0x50
        /*004a*/ 	.short	0x0000


	//----- nvinfo : EIATTR_MAXREG_COUNT
	.align		4
        /*004c*/ 	.byte	0x03, 0x1b
        /*004e*/ 	.short	0x00ff


	//----- nvinfo : EIATTR_EXIT_INSTR_OFFSETS
	.align		4
        /*0050*/ 	.byte	0x04, 0x1c
        /*0052*/ 	.short	(.L_19 - .L_18)


	//   ....[0]....
.L_18:
        /*0054*/ 	.word	0x000002c0


	//   ....[1]....
        /*0058*/ 	.word	0x000002e0


	//----- nvinfo : EIATTR_REQNTID
	.align		4
.L_19:
        /*005c*/ 	.byte	0x04, 0x10
        /*005e*/ 	.short	(.L_21 - .L_20)
.L_20:
        /*0060*/ 	.word	0x00000080
        /*0064*/ 	.word	0x00000001
        /*0068*/ 	.word	0x00000001


	//----- nvinfo : EIATTR_CBANK_PARAM_SIZE
	.align		4
.L_21:
        /*006c*/ 	.byte	0x03, 0x19
        /*006e*/ 	.short	0x001c


	//----- nvinfo : EIATTR_PARAM_CBANK
	.align		4
        /*0070*/ 	.byte	0x04, 0x0a
        /*0072*/ 	.short	(.L_23 - .L_22)
	.align		4
.L_22:
        /*0074*/ 	.word	index@(.nv.constant0.triton_poi_fused_add_15)
        /*0078*/ 	.short	0x0210
        /*007a*/ 	.short	0x001c


	//----- nvinfo : EIATTR_SW_WAR
	.align		4
.L_23:
        /*007c*/ 	.byte	0x04, 0x36
        /*007e*/ 	.short	(.L_25 - .L_24)
.L_24:
        /*0080*/ 	.word	0x00000008
.L_25:


//--------------------- .nv.callgraph             --------------------------
	.section	.nv.callgraph,"",@"SHT_CUDA_CALLGRAPH"
	.align	4
	.sectionentsize	8
	.align		4
        /*0000*/ 	.word	0x00000000
	.align		4
        /*0004*/ 	.word	0xffffffff
	.align		4
        /*0008*/ 	.word	0x00000000
	.align		4
        /*000c*/ 	.word	0xfffffffe
	.align		4
        /*0010*/ 	.word	0x00000000
	.align		4
        /*0014*/ 	.word	0xfffffffd
	.align		4
        /*0018*/ 	.word	0x00000000
	.align		4
        /*001c*/ 	.word	0xfffffffc


//--------------------- .text.triton_poi_fused_add_15 --------------------------
	.section	.text.triton_poi_fused_add_15,"ax",@progbits
	.align	128
        .global         triton_poi_fused_add_15
        .type           triton_poi_fused_add_15,@function
        .size           triton_poi_fused_add_15,(.L_x_1 - triton_poi_fused_add_15)
        .other          triton_poi_fused_add_15,@"STO_CUDA_ENTRY STV_DEFAULT"
triton_poi_fused_add_15:
.text.triton_poi_fused_add_15:
[----:B------:R-:W0:Y:S02]  /*0000*/  LDC R1, c[0x0][0x28] ;  /* 0x00000a00ff017b82 */ /* 0x000e240000000800 */
[----:B------:R-:W1:Y:S01]  /*0010*/  S2R R2, SR_TID.X ;  /* 0x0000000000027919 */ /* 0x000e620000002100 */
[----:B------:R-:W-:Y:S01]  /*0020*/  ULDC.64 UR4, c[0x0][0x208] ;  /* 0x0000820000047ab9 */ /* 0x000fe20000000a00 */
[----:B------:R-:W2:Y:S01]  /*0030*/  S2R R3, SR_CTAID.X ;  /* 0x0000000000037919 */ /* 0x000ea20000002500 */
[----:B-1----:R-:W-:-:S04]  /*0040*/  LOP3.LUT R2, R2, 0x7f, RZ, 0xc0, !PT ;  /* 0x0000007f02027812 */ /* 0x002fc800078ec0ff */
[----:B--2---:R-:W-:Y:S01]  /*0050*/  LEA R3, R3, R2, 0x7 ;  /* 0x0000000203037211 */ /* 0x004fe200078e38ff */
[----:B------:R-:W-:-:S03]  /*0060*/  HFMA2.MMA R2, -RZ, RZ, 0, 0 ;  /* 0x00000000ff027435 */ /* 0x000fc600000001ff */
[C---:B------:R-:W-:Y:S01]  /*0070*/  ISETP.GE.AND P0, PT, R3.reuse, 0x2ae0, PT ;  /* 0x00002ae00300780c */ /* 0x040fe20003f06270 */
[----:B------:R-:W-:-:S04]  /*0080*/  IMAD.HI R6, R3, 0x5397829d, RZ ;  /* 0x5397829d03067827 */ /* 0x000fc800078e02ff */
[----:B------:R-:W-:Y:S01]  /*0090*/  IMAD.HI R0, R3, 0x2fc44aa3, RZ ;  /* 0x2fc44aa303007827 */ /* 0x000fe200078e02ff */
[----:B------:R-:W-:-:S03]  /*00a0*/  SHF.R.U32.HI R7, RZ, 0x1f, R6 ;  /* 0x0000001fff077819 */ /* 0x000fc60000011606 */
[----:B------:R-:W-:Y:S01]  /*00b0*/  IMAD.HI R4, R3, -0x6db6db6d, R2 ;  /* 0x9249249303047827 */ /* 0x000fe200078e0202 */
[----:B------:R-:W-:Y:S02]  /*00c0*/  LEA.HI.SX32 R7, R6, R7, 0x1a ;  /* 0x0000000706077211 */ /* 0x000fe400078fd2ff */
[----:B------:R-:W-:Y:S02]  /*00d0*/  MOV R6, RZ ;  /* 0x000000ff00067202 */ /* 0x000fe40000000f00 */
[----:B------:R-:W-:Y:S02]  /*00e0*/  SHF.R.U32.HI R5, RZ, 0x1f, R4 ;  /* 0x0000001fff057819 */ /* 0x000fe40000011604 */
[----:B------:R-:W-:Y:S02]  /*00f0*/  SHF.R.U32.HI R9, RZ, 0x1f, R0 ;  /* 0x0000001fff097819 */ /* 0x000fe40000011600 */
[----:B------:R-:W-:Y:S01]  /*0100*/  LEA.HI.SX32 R5, R4, R5, 0x1d ;  /* 0x0000000504057211 */ /* 0x000fe200078feaff */
[----:B------:R-:W-:Y:S01]  /*0110*/  IMAD.MOV.U32 R4, RZ, RZ, RZ ;  /* 0x000000ffff047224 */ /* 0x000fe200078e00ff */
[----:B------:R-:W-:-:S02]  /*0120*/  LEA.HI.SX32 R11, R0, R9, 0x17 ;  /* 0x00000009000b7211 */ /* 0x000fc400078fbaff */
[----:B------:R-:W1:Y:S01]  /*0130*/  LDC.64 R8, c[0x0][0x218] ;  /* 0x00008600ff087b82 */ /* 0x000e620000000a00 */
[----:B------:R-:W-:-:S04]  /*0140*/  IMAD.HI R2, R5, -0x6db6db6d, R4 ;  /* 0x9249249305027827 */ /* 0x000fc800078e0204 */
[----:B------:R-:W-:Y:S01]  /*0150*/  IMAD.HI R4, R7, -0x6db6db6d, R6 ;  /* 0x9249249307047827 */ /* 0x000fe200078e0206 */
[----:B------:R-:W-:-:S03]  /*0160*/  SHF.R.U32.HI R13, RZ, 0x1f, R2 ;  /* 0x0000001fff0d7819 */ /* 0x000fc60000011602 */
[----:B------:R-:W-:Y:S01]  /*0170*/  IMAD R0, R5, -0xe, R3 ;  /* 0xfffffff205007824 */ /* 0x000fe200078e0203 */
[----:B------:R-:W-:Y:S01]  /*0180*/  LEA.HI.SX32 R13, R2, R13, 0x1d ;  /* 0x0000000d020d7211 */ /* 0x000fe200078feaff */
[----:B------:R-:W-:Y:S01]  /*0190*/  HFMA2.MMA R2, -RZ, RZ, 0, 0 ;  /* 0x00000000ff027435 */ /* 0x000fe200000001ff */
[----:B------:R-:W-:Y:S01]  /*01a0*/  SHF.R.U32.HI R15, RZ, 0x1f, R4 ;  /* 0x0000001fff0f7819 */ /* 0x000fe20000011604 */
[----:B------:R-:W-:Y:S02]  /*01b0*/  IMAD R0, R11, 0x6978, R0 ;  /* 0x000069780b007824 */ /* 0x000fe400078e0200 */
[----:B------:R-:W2:Y:S01]  /*01c0*/  LDC.64 R10, c[0x0][0x210] ;  /* 0x00008400ff0a7b82 */ /* 0x000ea20000000a00 */
[----:B------:R-:W-:Y:S01]  /*01d0*/  LEA.HI.SX32 R15, R4, R15, 0x1d ;  /* 0x0000000f040f7211 */ /* 0x000fe200078feaff */
[----:B------:R-:W-:-:S04]  /*01e0*/  IMAD R13, R13, -0xe, R5 ;  /* 0xfffffff20d0d7824 */ /* 0x000fc800078e0205 */
[----:B------:R-:W-:Y:S02]  /*01f0*/  IMAD R15, R15, -0xe, R7 ;  /* 0xfffffff20f0f7824 */ /* 0x000fe400078e0207 */
[----:B------:R-:W3:Y:S01]  /*0200*/  LDC.64 R4, c[0x0][0x220] ;  /* 0x00008800ff047b82 */ /* 0x000ee20000000a00 */
[----:B------:R-:W-:-:S04]  /*0210*/  IMAD R0, R13, 0x1e, R0 ;  /* 0x0000001e0d007824 */ /* 0x000fc800078e0200 */
[----:B------:R-:W-:-:S04]  /*0220*/  IMAD R0, R15, 0x384, R0 ;  /* 0x000003840f007824 */ /* 0x000fc800078e0200 */
[----:B------:R-:W-:Y:S01]  /*0230*/  VIADD R7, R0, 0x20bb ;  /* 0x000020bb00077836 */ /* 0x000fe20000000000 */
[----:B------:R-:W-:-:S03]  /*0240*/  MOV R0, RZ ;  /* 0x000000ff00007202 */ /* 0x000fc60000000f00 */
[----:B-1----:R-:W-:-:S04]  /*0250*/  IMAD.WIDE R8, R7, 0x4, R8 ;  /* 0x0000000407087825 */ /* 0x002fc800078e0208 */
[----:B--2---:R-:W-:Y:S01]  /*0260*/  IMAD.WIDE R10, R3, 0x4, R10 ;  /* 0x00000004030a7825 */ /* 0x004fe200078e020a */
[----:B------:R-:W2:Y:S04]  /*0270*/  @!P0 LDG.E R2, desc[UR4][R8.64] ;  /* 0x0000000408028981 */ /* 0x000ea8000c1e1900 */
[----:B------:R-:W4:Y:S04]  /*0280*/  @!P0 LDG.E R0, desc[UR4][R10.64] ;  /* 0x000000040a008981 */ /* 0x000f28000c1e1900 */
[----:B---3--:R-:W2:Y:S02]  /*0290*/  LDG.E R5, desc[UR4][R4.64] ;  /* 0x0000000404057981 */ /* 0x008ea4000c1e1900 */
[----:B--2---:R-:W-:-:S04]  /*02a0*/  FADD R3, R5, R2 ;  /* 0x0000000205037221 */ /* 0x004fc80000000000 */
[----:B----4-:R-:W-:Y:S01]  /*02b0*/  FADD R3, R3, R0 ;  /* 0x0000000003037221 */ /* 0x010fe20000000000 */
[----:B------:R-:W-:Y:S06]  /*02c0*/  @P0 EXIT ;  /* 0x000000000000094d */ /* 0x000fec0003800000 */
[----:B------:R-:W-:Y:S01]  /*02d0*/  STG.E desc[UR4][R10.64], R3 ;  /* 0x000000030a007986 */ /* 0x000fe2000c101904 */
[----:B------:R-:W-:Y:S05]  /*02e0*/  EXIT ;  /* 0x000000000000794d */ /* 0x000fea0003800000 */
.L_x_0:
[----:B------:R-:W-:-:S00]  /*02f0*/  BRA `(.L_x_0) ;  /* 0xfffffffc00fc7947 */ /* 0x000fc0000383ffff */
[----:B------:R-:W-:-:S00]  /*0300*/  NOP ;  /* 0x0000000000007918 */ /* 0x000fc00000000000 */
[----:B------:R-:W-:-:S00]  /*0310*/  NOP ;  /* 0x0000000000007918 */ /* 0x000fc00000000000 */
[----:B------:R-:W-:-:S00]  /*0320*/  NOP ;  /* 0x0000000000007918 */ /* 0x000fc00000000000 */
[----:B------:R-:W-:-:S00]  /*0330*/  NOP ;  /* 0x0000000000007918 */ /* 0x000fc00000000000 */
[----:B------:R-:W-:-:S00]  /*0340*/  NOP ;  /* 0x0000000000007918 */ /* 0x000fc00000000000 */
[----:B------:R-:W-:-:S00]  /*0350*/  NOP ;  /* 0x0000000000007918 */ /* 0x000fc00000000000 */
[----:B------:R-:W-:-:S00]  /*0360*/  NOP ;  /* 0x0000000000007918 */ /* 0x000fc00000000000 */
[----:B------:R-:W-:-:S00]  /*0370*/  NOP ;  /* 0x0000000000007918 */ /* 0x000fc00000000000 */
.L_x_1:


//--------------------- .nv.constant0.triton_poi_fused_add_15 --------------------------
	.section	.nv.constant0.triton_poi_fused_add_15,"a",@progbits
	.sectionflags	@""
	.align	4
.nv.constant0.triton_poi_fused_add_15:
	.zero		556
